//
// Generated by NVIDIA NVVM Compiler
//
// Compiler Build ID: CL-36424714
// Cuda compilation tools, release 13.0, V13.0.88
// Based on NVVM 20.0.0
//

.version 9.0
.target sm_100
.address_size 64

	// .globl	_Z14sumSingleBlockPi

.visible .entry _Z14sumSingleBlockPi(
	.param .u64 .ptr .align 1 _Z14sumSingleBlockPi_param_0
)
{
	.reg .pred 	%p<3>;
	.reg .b32 	%r<16>;
	.reg .b64 	%rd<7>;

	ld.param.u64 	%rd2, [_Z14sumSingleBlockPi_param_0];
	cvta.to.global.u64 	%rd1, %rd2;
	mov.u32 	%r1, %tid.x;
	mov.u32 	%r15, %ntid.x;
	shl.b32 	%r3, %r1, 1;
	mov.b32 	%r14, 1;
$L__BB0_1:
	setp.ge.u32 	%p1, %r1, %r15;
	@%p1 bra 	$L__BB0_3;
	mul.lo.s32 	%r9, %r3, %r14;
	add.s32 	%r10, %r9, %r14;
	mul.wide.s32 	%rd3, %r10, 4;
	add.s64 	%rd4, %rd1, %rd3;
	ld.global.u32 	%r11, [%rd4];
	mul.wide.s32 	%rd5, %r9, 4;
	add.s64 	%rd6, %rd1, %rd5;
	ld.global.u32 	%r12, [%rd6];
	add.s32 	%r13, %r12, %r11;
	st.global.u32 	[%rd6], %r13;
$L__BB0_3:
	shr.u32 	%r6, %r15, 1;
	shl.b32 	%r14, %r14, 1;
	setp.gt.u32 	%p2, %r15, 1;
	mov.u32 	%r15, %r6;
	@%p2 bra 	$L__BB0_1;
	ret;

}


// ===== COMPILED SASS (sm_100) =====

	.target	sm_100

	.elftype	@"ET_EXEC"


//--------------------- .note.nv.tkinfo           --------------------------
	.section	.note.nv.tkinfo,"",@"SHT_NOTE"
	.sectionflags	@"SHF_NOTE_NV_TKINFO"
	.tkinfo
        /*0018*/ 	.word	0x00000002
        /*0030*/ 	.string	""
        /*0030*/ 	.string	"ptxas"
        /*0030*/ 	.string	"Cuda compilation tools, release 13.0, V13.0.88"
        /*0030*/ 	.string	"Build cuda_13.0.r13.0/compiler.36424714_0"
        /*0030*/ 	.string	"-arch sm_100 -m 64 "



//--------------------- .note.nv.cuinfo           --------------------------
	.section	.note.nv.cuinfo,"",@"SHT_NOTE"
	.sectionflags	@"SHF_NOTE_NV_CUINFO"
        /*0018*/ 	.short	0x0002
        /*001a*/ 	.short	0x0064
        /*001c*/ 	.short	0x0082
	.zero		2


//--------------------- .nv.info                  --------------------------
	.section	.nv.info,"",@"SHT_CUDA_INFO"
	.align	4


	//----- nvinfo : EIATTR_REGCOUNT
	.align		4
        /*0000*/ 	.byte	0x04, 0x2f
        /*0002*/ 	.short	(.L_1 - .L_0)
	.align		4
.L_0:
        /*0004*/ 	.word	index@(_Z14sumSingleBlockPi)
        /*0008*/ 	.word	0x0000000c


	//----- nvinfo : EIATTR_FRAME_SIZE
	.align		4
.L_1:
        /*000c*/ 	.byte	0x04, 0x11
        /*000e*/ 	.short	(.L_3 - .L_2)
	.align		4
.L_2:
        /*0010*/ 	.word	index@(_Z14sumSingleBlockPi)
        /*0014*/ 	.word	0x00000000


	//----- nvinfo : EIATTR_MIN_STACK_SIZE
	.align		4
.L_3:
        /*0018*/ 	.byte	0x04, 0x12
        /*001a*/ 	.short	(.L_5 - .L_4)
	.align		4
.L_4:
        /*001c*/ 	.word	index@(_Z14sumSingleBlockPi)
        /*0020*/ 	.word	0x00000000
.L_5:


//--------------------- .nv.compat                --------------------------
	.section	.nv.compat,"",@"SHT_CUDA_COMPAT_INFO"
	.align	4
        /*0000*/ 	.byte	0x02, 0x09, 0x00, 0x00, 0x02, 0x02, 0x01, 0x00, 0x02, 0x05, 0x05, 0x00, 0x03, 0x07, 0x01, 0x01
        /*0010*/ 	.byte	0x02, 0x03, 0x00, 0x00, 0x02, 0x06, 0x01, 0x00, 0x04, 0x0b, 0x08, 0x00, 0x09, 0x00, 0x00, 0x00
        /*0020*/ 	.byte	0x00, 0x00, 0x00, 0x00


//--------------------- .nv.info._Z14sumSingleBlockPi --------------------------
	.section	.nv.info._Z14sumSingleBlockPi,"",@"SHT_CUDA_INFO"
	.sectionflags	@""
	.align	4


	//----- nvinfo : EIATTR_CUDA_API_VERSION
	.align		4
        /*0000*/ 	.byte	0x04, 0x37
        /*0002*/ 	.short	(.L_7 - .L_6)
.L_6:
        /*0004*/ 	.word	0x00000082


	//----- nvinfo : EIATTR_KPARAM_INFO
	.align		4
.L_7:
        /*0008*/ 	.byte	0x04, 0x17
        /*000a*/ 	.short	(.L_9 - .L_8)
.L_8:
        /*000c*/ 	.word	0x00000000
        /*0010*/ 	.short	0x0000
        /*0012*/ 	.short	0x0000
        /*0014*/ 	.byte	0x00, 0xf5, 0x21, 0x00


	//----- nvinfo : EIATTR_SPARSE_MMA_MASK
	.align		4
.L_9:
        /*0018*/ 	.byte	0x03, 0x50
        /*001a*/ 	.short	0x0000


	//----- nvinfo : EIATTR_MAXREG_COUNT
	.align		4
        /*001c*/ 	.byte	0x03, 0x1b
        /*001e*/ 	.short	0x00ff


	//----- nvinfo : EIATTR_MERCURY_ISA_VERSION
	.align		4
        /*0020*/ 	.byte	0x03, 0x5f
        /*0022*/ 	.short	0x0101


	//----- nvinfo : EIATTR_VRC_CTA_INIT_COUNT
	.align		4
        /*0024*/ 	.byte	0x02, 0x4a
	.zero		1
	.zero		1


	//----- nvinfo : EIATTR_EXIT_INSTR_OFFSETS
	.align		4
        /*0028*/ 	.byte	0x04, 0x1c
        /*002a*/ 	.short	(.L_11 - .L_10)


	//   ....[0]....
.L_10:
        /*002c*/ 	.word	0x00000180


	//----- nvinfo : EIATTR_CRS_STACK_SIZE
	.align		4
.L_11:
        /*0030*/ 	.byte	0x04, 0x1e
        /*0032*/ 	.short	(.L_13 - .L_12)
.L_12:
        /*0034*/ 	.word	0x00000000


	//----- nvinfo : EIATTR_CBANK_PARAM_SIZE
	.align		4
.L_13:
        /*0038*/ 	.byte	0x03, 0x19
        /*003a*/ 	.short	0x0008


	//----- nvinfo : EIATTR_PARAM_CBANK
	.align		4
        /*003c*/ 	.byte	0x04, 0x0a
        /*003e*/ 	.short	(.L_15 - .L_14)
	.align		4
.L_14:
        /*0040*/ 	.word	index@(.nv.constant0._Z14sumSingleBlockPi)
        /*0044*/ 	.short	0x0380
        /*0046*/ 	.short	0x0008


	//----- nvinfo : EIATTR_SW_WAR
	.align		4
.L_15:
        /*0048*/ 	.byte	0x04, 0x36
        /*004a*/ 	.short	(.L_17 - .L_16)
.L_16:
        /*004c*/ 	.word	0x00000008
.L_17:


//--------------------- .nv.callgraph             --------------------------
	.section	.nv.callgraph,"",@"SHT_CUDA_CALLGRAPH"
	.align	4
	.sectionentsize	8
	.align		4
        /*0000*/ 	.word	0x00000000
	.align		4
        /*0004*/ 	.word	0xffffffff
	.align		4
        /*0008*/ 	.word	0x00000000
	.align		4
        /*000c*/ 	.word	0xfffffffe
	.align		4
        /*0010*/ 	.word	0x00000000
	.align		4
        /*0014*/ 	.word	0xfffffffd
	.align		4
        /*0018*/ 	.word	0x00000000
	.align		4
        /*001c*/ 	.word	0xfffffffc


//--------------------- .text._Z14sumSingleBlockPi --------------------------
	.section	.text._Z14sumSingleBlockPi,"ax",@progbits
	.align	128
        .global         _Z14sumSingleBlockPi
        .type           _Z14sumSingleBlockPi,@function
        .size           _Z14sumSingleBlockPi,(.L_x_4 - _Z14sumSingleBlockPi)
        .other          _Z14sumSingleBlockPi,@"STO_CUDA_ENTRY STV_DEFAULT"
_Z14sumSingleBlockPi:
.text._Z14sumSingleBlockPi:
[----:B------:R-:W-:Y:S01]  /*0000*/  LDC R1, c[0x0][0x37c] ;  /* 0x0000df00ff017b82 */ /* 0x000fe20000000800 */
[----:B------:R-:W0:Y:S07]  /*0010*/  S2R R8, SR_TID.X ;  /* 0x0000000000087919 */ /* 0x000e2e0000002100 */
[----:B------:R-:W1:Y:S01]  /*0020*/  LDC.64 R6, c[0x0][0x380] ;  /* 0x0000e000ff067b82 */ /* 0x000e620000000a00 */
[----:B------:R-:W2:Y:S01]  /*0030*/  LDCU.64 UR8, c[0x0][0x358] ;  /* 0x00006b00ff0877ac */ /* 0x000ea20008000a00 */
[----:B------:R-:W3:Y:S01]  /*0040*/  LDCU UR4, c[0x0][0x360] ;  /* 0x00006c00ff0477ac */ /* 0x000ee20008000800 */
[----:B------:R-:W-:Y:S01]  /*0050*/  UMOV UR6, 0x1 ;  /* 0x0000000100067882 */ /* 0x000fe20000000000 */
[----:B0-23--:R-:W-:-:S07]  /*0060*/  SHF.L.U32 R0, R8, 0x1, RZ ;  /* 0x0000000108007819 */ /* 0x00dfce00000006ff */
.L_x_2:
[----:B------:R-:W-:Y:S01]  /*0070*/  ISETP.GE.U32.AND P0, PT, R8, UR4, PT ;  /* 0x0000000408007c0c */ /* 0x000fe2000bf06070 */
[----:B------:R-:W-:-:S12]  /*0080*/  BSSY.RECONVERGENT B0, `(.L_x_0) ;  /* 0x000000a000007945 */ /* 0x000fd80003800200 */
[----:B0-----:R-:W-:Y:S05]  /*0090*/  @P0 BRA `(.L_x_1) ;  /* 0x0000000000200947 */ /* 0x001fea0003800000 */
[----:B------:R-:W-:-:S05]  /*00a0*/  IMAD R5, R0, UR6, RZ ;  /* 0x0000000600057c24 */ /* 0x000fca000f8e02ff */
[C---:B------:R-:W-:Y:S01]  /*00b0*/  IADD3 R3, PT, PT, R5.reuse, UR6, RZ ;  /* 0x0000000605037c10 */ /* 0x040fe2000fffe0ff */
[----:B-1----:R-:W-:-:S04]  /*00c0*/  IMAD.WIDE R4, R5, 0x4, R6 ;  /* 0x0000000405047825 */ /* 0x002fc800078e0206 */
[----:B------:R-:W-:Y:S01]  /*00d0*/  IMAD.WIDE R2, R3, 0x4, R6 ;  /* 0x0000000403027825 */ /* 0x000fe200078e0206 */
[----:B------:R-:W2:Y:S05]  /*00e0*/  LDG.E R9, desc[UR8][R4.64] ;  /* 0x0000000804097981 */ /* 0x000eaa000c1e1900 */
[----:B------:R-:W2:Y:S02]  /*00f0*/  LDG.E R2, desc[UR8][R2.64] ;  /* 0x0000000802027981 */ /* 0x000ea4000c1e1900 */
[----:B--2---:R-:W-:-:S05]  /*0100*/  IADD3 R9, PT, PT, R2, R9, RZ ;  /* 0x0000000902097210 */ /* 0x004fca0007ffe0ff */
[----:B------:R0:W-:Y:S02]  /*0110*/  STG.E desc[UR8][R4.64], R9 ;  /* 0x0000000904007986 */ /* 0x0001e4000c101908 */
.L_x_1:
[----:B------:R-:W-:Y:S05]  /*0120*/  BSYNC.RECONVERGENT B0 ;  /* 0x0000000000007941 */ /* 0x000fea0003800200 */
.L_x_0:
[----:B------:R-:W-:Y:S02]  /*0130*/  UISETP.GT.U32.AND UP0, UPT, UR4, 0x1, UPT ;  /* 0x000000010400788c */ /* 0x000fe4000bf04070 */
[----:B------:R-:W-:Y:S02]  /*0140*/  USHF.R.U32.HI UR5, URZ, 0x1, UR4 ;  /* 0x00000001ff057899 */ /* 0x000fe40008011604 */
[----:B------:R-:W-:-:S05]  /*0150*/  USHF.L.U32 UR6, UR6, 0x1, URZ ;  /* 0x0000000106067899 */ /* 0x000fca00080006ff */
[----:B------:R-:W-:Y:S01]  /*0160*/  UMOV UR4, UR5 ;  /* 0x0000000500047c82 */ /* 0x000fe20008000000 */
[----:B------:R-:W-:Y:S06]  /*0170*/  BRA.U UP0, `(.L_x_2) ;  /* 0xfffffffd00bc7547 */ /* 0x000fec000b83ffff */
[----:B------:R-:W-:Y:S05]  /*0180*/  EXIT ;  /* 0x000000000000794d */ /* 0x000fea0003800000 */
.L_x_3:
[----:B------:R-:W-:-:S00]  /*0190*/  BRA `(.L_x_3) ;  /* 0xfffffffc00fc7947 */ /* 0x000fc0000383ffff */
[----:B------:R-:W-:-:S00]  /*01a0*/  NOP ;  /* 0x0000000000007918 */ /* 0x000fc00000000000 */
        /* <DEDUP_REMOVED lines=13> */
.L_x_4:


//--------------------- .nv.shared.reserved.0     --------------------------
	.section	.nv.shared.reserved.0,"aw",@nobits
	.weak		__nv_reservedSMEM_offset_0_alias
	.size		__nv_reservedSMEM_offset_0_alias, 0, 64
	.other		__nv_reservedSMEM_offset_0_alias,@"STO_CUDA_RESERVED_SHARED STV_DEFAULT"
__nv_reservedSMEM_offset_0_alias:
	.zero		0
	.zero		64


//--------------------- .nv.constant0._Z14sumSingleBlockPi --------------------------
	.section	.nv.constant0._Z14sumSingleBlockPi,"a",@progbits
	.sectionflags	@""
	.align	4
.nv.constant0._Z14sumSingleBlockPi:
	.zero		904


//--------------------- SYMBOLS --------------------------

	.type		.nv.reservedSmem.offset0,@object
	.size		.nv.reservedSmem.offset0,0x4
